//
// Generated by NVIDIA NVVM Compiler
//
// Compiler Build ID: CL-36424714
// Cuda compilation tools, release 13.0, V13.0.88
// Based on NVVM 20.0.0
//

.version 9.0
.target sm_100
.address_size 64

	// .globl	_Z14inicializa_GPUiiPi

.visible .entry _Z14inicializa_GPUiiPi(
	.param .u32 _Z14inicializa_GPUiiPi_param_0,
	.param .u32 _Z14inicializa_GPUiiPi_param_1,
	.param .u64 .ptr .align 1 _Z14inicializa_GPUiiPi_param_2
)
{
	.reg .pred 	%p<3>;
	.reg .b32 	%r<8>;
	.reg .b64 	%rd<7>;

	ld.param.u32 	%r2, [_Z14inicializa_GPUiiPi_param_0];
	ld.param.u32 	%r3, [_Z14inicializa_GPUiiPi_param_1];
	ld.param.u64 	%rd2, [_Z14inicializa_GPUiiPi_param_2];
	cvta.to.global.u64 	%rd1, %rd2;
	mov.u32 	%r4, %ctaid.x;
	mov.u32 	%r5, %ntid.x;
	mov.u32 	%r6, %tid.x;
	mad.lo.s32 	%r1, %r4, %r5, %r6;
	setp.ge.s32 	%p1, %r1, %r3;
	@%p1 bra 	$L__BB0_2;
	mul.wide.s32 	%rd3, %r1, 4;
	add.s64 	%rd4, %rd1, %rd3;
	st.global.u32 	[%rd4], %r1;
$L__BB0_2:
	setp.ge.s32 	%p2, %r1, %r2;
	@%p2 bra 	$L__BB0_4;
	mul.lo.s32 	%r7, %r3, %r1;
	mul.wide.s32 	%rd5, %r7, 4;
	add.s64 	%rd6, %rd1, %rd5;
	st.global.u32 	[%rd6], %r1;
$L__BB0_4:
	ret;

}
	// .globl	_Z13distancia_GPUiiPiPcS0_iiS_ii
.visible .entry _Z13distancia_GPUiiPiPcS0_iiS_ii(
	.param .u32 _Z13distancia_GPUiiPiPcS0_iiS_ii_param_0,
	.param .u32 _Z13distancia_GPUiiPiPcS0_iiS_ii_param_1,
	.param .u64 .ptr .align 1 _Z13distancia_GPUiiPiPcS0_iiS_ii_param_2,
	.param .u64 .ptr .align 1 _Z13distancia_GPUiiPiPcS0_iiS_ii_param_3,
	.param .u64 .ptr .align 1 _Z13distancia_GPUiiPiPcS0_iiS_ii_param_4,
	.param .u32 _Z13distancia_GPUiiPiPcS0_iiS_ii_param_5,
	.param .u32 _Z13distancia_GPUiiPiPcS0_iiS_ii_param_6,
	.param .u64 .ptr .align 1 _Z13distancia_GPUiiPiPcS0_iiS_ii_param_7,
	.param .u32 _Z13distancia_GPUiiPiPcS0_iiS_ii_param_8,
	.param .u32 _Z13distancia_GPUiiPiPcS0_iiS_ii_param_9
)
{
	.reg .pred 	%p<14>;
	.reg .b16 	%rs<3>;
	.reg .b32 	%r<43>;
	.reg .b64 	%rd<19>;

	ld.param.u32 	%r22, [_Z13distancia_GPUiiPiPcS0_iiS_ii_param_0];
	ld.param.u32 	%r23, [_Z13distancia_GPUiiPiPcS0_iiS_ii_param_1];
	ld.param.u64 	%rd10, [_Z13distancia_GPUiiPiPcS0_iiS_ii_param_2];
	ld.param.u64 	%rd7, [_Z13distancia_GPUiiPiPcS0_iiS_ii_param_3];
	ld.param.u64 	%rd8, [_Z13distancia_GPUiiPiPcS0_iiS_ii_param_4];
	ld.param.u64 	%rd9, [_Z13distancia_GPUiiPiPcS0_iiS_ii_param_7];
	ld.param.u32 	%r24, [_Z13distancia_GPUiiPiPcS0_iiS_ii_param_8];
	ld.param.u32 	%r25, [_Z13distancia_GPUiiPiPcS0_iiS_ii_param_9];
	cvta.to.global.u64 	%rd1, %rd10;
	mov.u32 	%r26, %ctaid.x;
	mov.u32 	%r27, %ntid.x;
	mov.u32 	%r28, %tid.x;
	mad.lo.s32 	%r1, %r26, %r27, %r28;
	add.s32 	%r29, %r22, %r23;
	add.s32 	%r2, %r29, -3;
	setp.lt.s32 	%p1, %r2, 1;
	add.s32 	%r3, %r1, 1;
	add.s32 	%r4, %r3, %r25;
	setp.ge.s32 	%p2, %r4, %r22;
	or.pred  	%p3, %p1, %p2;
	@%p3 bra 	$L__BB1_10;
	cvta.to.global.u64 	%rd11, %rd7;
	add.s32 	%r5, %r23, -1;
	cvt.s64.s32 	%rd12, %r4;
	add.s64 	%rd2, %rd11, %rd12;
	neg.s32 	%r38, %r1;
	mad.lo.s32 	%r37, %r5, %r1, %r24;
	mul.wide.s32 	%rd3, %r23, 4;
	cvta.to.global.u64 	%rd4, %rd8;
	mov.b32 	%r39, 0;
	mov.u32 	%r42, %r39;
$L__BB1_2:
	setp.ge.s32 	%p4, %r3, %r22;
	setp.lt.s32 	%p5, %r39, %r1;
	setp.ge.s32 	%p6, %r38, %r5;
	or.pred  	%p7, %p6, %p4;
	or.pred  	%p8, %p7, %p5;
	@%p8 bra 	$L__BB1_9;
	mul.wide.s32 	%rd13, %r37, 4;
	add.s64 	%rd5, %rd1, %rd13;
	ld.global.u8 	%rs1, [%rd2];
	cvt.s64.s32 	%rd14, %r42;
	add.s64 	%rd15, %rd4, %rd14;
	ld.global.u8 	%rs2, [%rd15+1];
	setp.ne.s16 	%p9, %rs1, %rs2;
	@%p9 bra 	$L__BB1_5;
	ld.global.u32 	%r41, [%rd5];
	bra.uni 	$L__BB1_6;
$L__BB1_5:
	ld.global.u32 	%r31, [%rd5];
	add.s32 	%r41, %r31, 1;
$L__BB1_6:
	add.s32 	%r42, %r42, 1;
	ld.global.u32 	%r32, [%rd5+4];
	setp.gt.s32 	%p10, %r41, %r32;
	add.s32 	%r33, %r32, 1;
	selp.b32 	%r16, %r33, %r41, %p10;
	add.s64 	%rd6, %rd5, %rd3;
	ld.global.u32 	%r34, [%rd6];
	add.s32 	%r17, %r34, 1;
	setp.ge.s32 	%p11, %r17, %r16;
	@%p11 bra 	$L__BB1_8;
	st.global.u32 	[%rd6+4], %r17;
	bra.uni 	$L__BB1_9;
$L__BB1_8:
	st.global.u32 	[%rd6+4], %r16;
$L__BB1_9:
	add.s32 	%r39, %r39, 1;
	bar.sync 	0;
	add.s32 	%r38, %r38, 1;
	add.s32 	%r37, %r37, 1;
	setp.lt.s32 	%p12, %r39, %r2;
	@%p12 bra 	$L__BB1_2;
$L__BB1_10:
	setp.ne.s32 	%p13, %r1, 0;
	@%p13 bra 	$L__BB1_12;
	mul.lo.s32 	%r35, %r23, %r22;
	mul.wide.s32 	%rd16, %r35, 4;
	add.s64 	%rd17, %rd1, %rd16;
	ld.global.u32 	%r36, [%rd17+-4];
	cvta.to.global.u64 	%rd18, %rd9;
	st.global.u32 	[%rd18], %r36;
$L__BB1_12:
	ret;

}


// ===== COMPILED SASS (sm_100) =====

	.target	sm_100

	.elftype	@"ET_EXEC"


//--------------------- .note.nv.tkinfo           --------------------------
	.section	.note.nv.tkinfo,"",@"SHT_NOTE"
	.sectionflags	@"SHF_NOTE_NV_TKINFO"
	.tkinfo
        /*0018*/ 	.word	0x00000002
        /*0030*/ 	.string	""
        /*0030*/ 	.string	"ptxas"
        /*0030*/ 	.string	"Cuda compilation tools, release 13.0, V13.0.88"
        /*0030*/ 	.string	"Build cuda_13.0.r13.0/compiler.36424714_0"
        /*0030*/ 	.string	"-arch sm_100 -m 64 "



//--------------------- .note.nv.cuinfo           --------------------------
	.section	.note.nv.cuinfo,"",@"SHT_NOTE"
	.sectionflags	@"SHF_NOTE_NV_CUINFO"
        /*0018*/ 	.short	0x0002
        /*001a*/ 	.short	0x0064
        /*001c*/ 	.short	0x0082
	.zero		2


//--------------------- .nv.info                  --------------------------
	.section	.nv.info,"",@"SHT_CUDA_INFO"
	.align	4


	//----- nvinfo : EIATTR_REGCOUNT
	.align		4
        /*0000*/ 	.byte	0x04, 0x2f
        /*0002*/ 	.short	(.L_1 - .L_0)
	.align		4
.L_0:
        /*0004*/ 	.word	index@(_Z14inicializa_GPUiiPi)
        /*0008*/ 	.word	0x0000000a


	//----- nvinfo : EIATTR_FRAME_SIZE
	.align		4
.L_1:
        /*000c*/ 	.byte	0x04, 0x11
        /*000e*/ 	.short	(.L_3 - .L_2)
	.align		4
.L_2:
        /*0010*/ 	.word	index@(_Z14inicializa_GPUiiPi)
        /*0014*/ 	.word	0x00000000


	//----- nvinfo : EIATTR_REGCOUNT
	.align		4
.L_3:
        /*0018*/ 	.byte	0x04, 0x2f
        /*001a*/ 	.short	(.L_5 - .L_4)
	.align		4
.L_4:
        /*001c*/ 	.word	index@(_Z13distancia_GPUiiPiPcS0_iiS_ii)
        /*0020*/ 	.word	0x0000001a


	//----- nvinfo : EIATTR_FRAME_SIZE
	.align		4
.L_5:
        /*0024*/ 	.byte	0x04, 0x11
        /*0026*/ 	.short	(.L_7 - .L_6)
	.align		4
.L_6:
        /*0028*/ 	.word	index@(_Z13distancia_GPUiiPiPcS0_iiS_ii)
        /*002c*/ 	.word	0x00000000


	//----- nvinfo : EIATTR_MIN_STACK_SIZE
	.align		4
.L_7:
        /*0030*/ 	.byte	0x04, 0x12
        /*0032*/ 	.short	(.L_9 - .L_8)
	.align		4
.L_8:
        /*0034*/ 	.word	index@(_Z13distancia_GPUiiPiPcS0_iiS_ii)
        /*0038*/ 	.word	0x00000000


	//----- nvinfo : EIATTR_MIN_STACK_SIZE
	.align		4
.L_9:
        /*003c*/ 	.byte	0x04, 0x12
        /*003e*/ 	.short	(.L_11 - .L_10)
	.align		4
.L_10:
        /*0040*/ 	.word	index@(_Z14inicializa_GPUiiPi)
        /*0044*/ 	.word	0x00000000
.L_11:


//--------------------- .nv.compat                --------------------------
	.section	.nv.compat,"",@"SHT_CUDA_COMPAT_INFO"
	.align	4
        /*0000*/ 	.byte	0x02, 0x09, 0x00, 0x00, 0x02, 0x02, 0x01, 0x00, 0x02, 0x05, 0x05, 0x00, 0x03, 0x07, 0x01, 0x01
        /*0010*/ 	.byte	0x02, 0x03, 0x00, 0x00, 0x02, 0x06, 0x01, 0x00, 0x04, 0x0b, 0x08, 0x00, 0x09, 0x00, 0x00, 0x00
        /*0020*/ 	.byte	0x00, 0x00, 0x00, 0x00


//--------------------- .nv.info._Z13distancia_GPUiiPiPcS0_iiS_ii --------------------------
	.section	.nv.info._Z13distancia_GPUiiPiPcS0_iiS_ii,"",@"SHT_CUDA_INFO"
	.sectionflags	@""
	.align	4


	//----- nvinfo : EIATTR_CUDA_API_VERSION
	.align		4
        /*0000*/ 	.byte	0x04, 0x37
        /*0002*/ 	.short	(.L_13 - .L_12)
.L_12:
        /*0004*/ 	.word	0x00000082


	//----- nvinfo : EIATTR_KPARAM_INFO
	.align		4
.L_13:
        /*0008*/ 	.byte	0x04, 0x17
        /*000a*/ 	.short	(.L_15 - .L_14)
.L_14:
        /*000c*/ 	.word	0x00000000
        /*0010*/ 	.short	0x0009
        /*0012*/ 	.short	0x0034
        /*0014*/ 	.byte	0x00, 0xf0, 0x11, 0x00


	//----- nvinfo : EIATTR_KPARAM_INFO
	.align		4
.L_15:
        /*0018*/ 	.byte	0x04, 0x17
        /*001a*/ 	.short	(.L_17 - .L_16)
.L_16:
        /*001c*/ 	.word	0x00000000
        /*0020*/ 	.short	0x0008
        /*0022*/ 	.short	0x0030
        /*0024*/ 	.byte	0x00, 0xf0, 0x11, 0x00


	//----- nvinfo : EIATTR_KPARAM_INFO
	.align		4
.L_17:
        /*0028*/ 	.byte	0x04, 0x17
        /*002a*/ 	.short	(.L_19 - .L_18)
.L_18:
        /*002c*/ 	.word	0x00000000
        /*0030*/ 	.short	0x0007
        /*0032*/ 	.short	0x0028
        /*0034*/ 	.byte	0x00, 0xf5, 0x21, 0x00


	//----- nvinfo : EIATTR_KPARAM_INFO
	.align		4
.L_19:
        /*0038*/ 	.byte	0x04, 0x17
        /*003a*/ 	.short	(.L_21 - .L_20)
.L_20:
        /*003c*/ 	.word	0x00000000
        /*0040*/ 	.short	0x0006
        /*0042*/ 	.short	0x0024
        /*0044*/ 	.byte	0x00, 0xf0, 0x11, 0x00


	//----- nvinfo : EIATTR_KPARAM_INFO
	.align		4
.L_21:
        /*0048*/ 	.byte	0x04, 0x17
        /*004a*/ 	.short	(.L_23 - .L_22)
.L_22:
        /*004c*/ 	.word	0x00000000
        /*0050*/ 	.short	0x0005
        /*0052*/ 	.short	0x0020
        /*0054*/ 	.byte	0x00, 0xf0, 0x11, 0x00


	//----- nvinfo : EIATTR_KPARAM_INFO
	.align		4
.L_23:
        /*0058*/ 	.byte	0x04, 0x17
        /*005a*/ 	.short	(.L_25 - .L_24)
.L_24:
        /*005c*/ 	.word	0x00000000
        /*0060*/ 	.short	0x0004
        /*0062*/ 	.short	0x0018
        /*0064*/ 	.byte	0x00, 0xf5, 0x21, 0x00


	//----- nvinfo : EIATTR_KPARAM_INFO
	.align		4
.L_25:
        /*0068*/ 	.byte	0x04, 0x17
        /*006a*/ 	.short	(.L_27 - .L_26)
.L_26:
        /*006c*/ 	.word	0x00000000
        /*0070*/ 	.short	0x0003
        /*0072*/ 	.short	0x0010
        /*0074*/ 	.byte	0x00, 0xf5, 0x21, 0x00


	//----- nvinfo : EIATTR_KPARAM_INFO
	.align		4
.L_27:
        /*0078*/ 	.byte	0x04, 0x17
        /*007a*/ 	.short	(.L_29 - .L_28)
.L_28:
        /*007c*/ 	.word	0x00000000
        /*0080*/ 	.short	0x0002
        /*0082*/ 	.short	0x0008
        /*0084*/ 	.byte	0x00, 0xf5, 0x21, 0x00


	//----- nvinfo : EIATTR_KPARAM_INFO
	.align		4
.L_29:
        /*0088*/ 	.byte	0x04, 0x17
        /*008a*/ 	.short	(.L_31 - .L_30)
.L_30:
        /*008c*/ 	.word	0x00000000
        /*0090*/ 	.short	0x0001
        /*0092*/ 	.short	0x0004
        /*0094*/ 	.byte	0x00, 0xf0, 0x11, 0x00


	//----- nvinfo : EIATTR_KPARAM_INFO
	.align		4
.L_31:
        /*0098*/ 	.byte	0x04, 0x17
        /*009a*/ 	.short	(.L_33 - .L_32)
.L_32:
        /*009c*/ 	.word	0x00000000
        /*00a0*/ 	.short	0x0000
        /*00a2*/ 	.short	0x0000
        /*00a4*/ 	.byte	0x00, 0xf0, 0x11, 0x00


	//----- nvinfo : EIATTR_SPARSE_MMA_MASK
	.align		4
.L_33:
        /*00a8*/ 	.byte	0x03, 0x50
        /*00aa*/ 	.short	0x0000


	//----- nvinfo : EIATTR_MAXREG_COUNT
	.align		4
        /*00ac*/ 	.byte	0x03, 0x1b
        /*00ae*/ 	.short	0x00ff


	//----- nvinfo : EIATTR_NUM_BARRIERS
	.align		4
        /*00b0*/ 	.byte	0x02, 0x4c
        /*00b2*/ 	.byte	0x01
	.zero		1


	//----- nvinfo : EIATTR_MERCURY_ISA_VERSION
	.align		4
        /*00b4*/ 	.byte	0x03, 0x5f
        /*00b6*/ 	.short	0x0101


	//----- nvinfo : EIATTR_VRC_CTA_INIT_COUNT
	.align		4
        /*00b8*/ 	.byte	0x02, 0x4a
	.zero		1
	.zero		1


	//----- nvinfo : EIATTR_EXIT_INSTR_OFFSETS
	.align		4
        /*00bc*/ 	.byte	0x04, 0x1c
        /*00be*/ 	.short	(.L_35 - .L_34)


	//   ....[0]....
.L_34:
        /*00c0*/ 	.word	0x00000370


	//   ....[1]....
        /*00c4*/ 	.word	0x000003f0


	//----- nvinfo : EIATTR_CRS_STACK_SIZE
	.align		4
.L_35:
        /*00c8*/ 	.byte	0x04, 0x1e
        /*00ca*/ 	.short	(.L_37 - .L_36)
.L_36:
        /*00cc*/ 	.word	0x00000000


	//----- nvinfo : EIATTR_CBANK_PARAM_SIZE
	.align		4
.L_37:
        /*00d0*/ 	.byte	0x03, 0x19
        /*00d2*/ 	.short	0x0038


	//----- nvinfo : EIATTR_PARAM_CBANK
	.align		4
        /*00d4*/ 	.byte	0x04, 0x0a
        /*00d6*/ 	.short	(.L_39 - .L_38)
	.align		4
.L_38:
        /*00d8*/ 	.word	index@(.nv.constant0._Z13distancia_GPUiiPiPcS0_iiS_ii)
        /*00dc*/ 	.short	0x0380
        /*00de*/ 	.short	0x0038


	//----- nvinfo : EIATTR_SW_WAR
	.align		4
.L_39:
        /*00e0*/ 	.byte	0x04, 0x36
        /*00e2*/ 	.short	(.L_41 - .L_40)
.L_40:
        /*00e4*/ 	.word	0x00000008
.L_41:


//--------------------- .nv.info._Z14inicializa_GPUiiPi --------------------------
	.section	.nv.info._Z14inicializa_GPUiiPi,"",@"SHT_CUDA_INFO"
	.sectionflags	@""
	.align	4


	//----- nvinfo : EIATTR_CUDA_API_VERSION
	.align		4
        /*0000*/ 	.byte	0x04, 0x37
        /*0002*/ 	.short	(.L_43 - .L_42)
.L_42:
        /*0004*/ 	.word	0x00000082


	//----- nvinfo : EIATTR_KPARAM_INFO
	.align		4
.L_43:
        /*0008*/ 	.byte	0x04, 0x17
        /*000a*/ 	.short	(.L_45 - .L_44)
.L_44:
        /*000c*/ 	.word	0x00000000
        /*0010*/ 	.short	0x0002
        /*0012*/ 	.short	0x0008
        /*0014*/ 	.byte	0x00, 0xf5, 0x21, 0x00


	//----- nvinfo : EIATTR_KPARAM_INFO
	.align		4
.L_45:
        /*0018*/ 	.byte	0x04, 0x17
        /*001a*/ 	.short	(.L_47 - .L_46)
.L_46:
        /*001c*/ 	.word	0x00000000
        /*0020*/ 	.short	0x0001
        /*0022*/ 	.short	0x0004
        /*0024*/ 	.byte	0x00, 0xf0, 0x11, 0x00


	//----- nvinfo : EIATTR_KPARAM_INFO
	.align		4
.L_47:
        /*0028*/ 	.byte	0x04, 0x17
        /*002a*/ 	.short	(.L_49 - .L_48)
.L_48:
        /*002c*/ 	.word	0x00000000
        /*0030*/ 	.short	0x0000
        /*0032*/ 	.short	0x0000
        /*0034*/ 	.byte	0x00, 0xf0, 0x11, 0x00


	//----- nvinfo : EIATTR_SPARSE_MMA_MASK
	.align		4
.L_49:
        /*0038*/ 	.byte	0x03, 0x50
        /*003a*/ 	.short	0x0000


	//----- nvinfo : EIATTR_MAXREG_COUNT
	.align		4
        /*003c*/ 	.byte	0x03, 0x1b
        /*003e*/ 	.short	0x00ff


	//----- nvinfo : EIATTR_MERCURY_ISA_VERSION
	.align		4
        /*0040*/ 	.byte	0x03, 0x5f
        /*0042*/ 	.short	0x0101


	//----- nvinfo : EIATTR_VRC_CTA_INIT_COUNT
	.align		4
        /*0044*/ 	.byte	0x02, 0x4a
	.zero		1
	.zero		1


	//----- nvinfo : EIATTR_EXIT_INSTR_OFFSETS
	.align		4
        /*0048*/ 	.byte	0x04, 0x1c
        /*004a*/ 	.short	(.L_51 - .L_50)


	//   ....[0]....
.L_50:
        /*004c*/ 	.word	0x000000d0


	//   ....[1]....
        /*0050*/ 	.word	0x00000120


	//----- nvinfo : EIATTR_CBANK_PARAM_SIZE
	.align		4
.L_51:
        /*0054*/ 	.byte	0x03, 0x19
        /*0056*/ 	.short	0x0010


	//----- nvinfo : EIATTR_PARAM_CBANK
	.align		4
        /*0058*/ 	.byte	0x04, 0x0a
        /*005a*/ 	.short	(.L_53 - .L_52)
	.align		4
.L_52:
        /*005c*/ 	.word	index@(.nv.constant0._Z14inicializa_GPUiiPi)
        /*0060*/ 	.short	0x0380
        /*0062*/ 	.short	0x0010


	//----- nvinfo : EIATTR_SW_WAR
	.align		4
.L_53:
        /*0064*/ 	.byte	0x04, 0x36
        /*0066*/ 	.short	(.L_55 - .L_54)
.L_54:
        /*0068*/ 	.word	0x00000008
.L_55:


//--------------------- .nv.callgraph             --------------------------
	.section	.nv.callgraph,"",@"SHT_CUDA_CALLGRAPH"
	.align	4
	.sectionentsize	8
	.align		4
        /*0000*/ 	.word	0x00000000
	.align		4
        /*0004*/ 	.word	0xffffffff
	.align		4
        /*0008*/ 	.word	0x00000000
	.align		4
        /*000c*/ 	.word	0xfffffffe
	.align		4
        /*0010*/ 	.word	0x00000000
	.align		4
        /*0014*/ 	.word	0xfffffffd
	.align		4
        /*0018*/ 	.word	0x00000000
	.align		4
        /*001c*/ 	.word	0xfffffffc


//--------------------- .text._Z13distancia_GPUiiPiPcS0_iiS_ii --------------------------
	.section	.text._Z13distancia_GPUiiPiPcS0_iiS_ii,"ax",@progbits
	.align	128
        .global         _Z13distancia_GPUiiPiPcS0_iiS_ii
        .type           _Z13distancia_GPUiiPiPcS0_iiS_ii,@function
        .size           _Z13distancia_GPUiiPiPcS0_iiS_ii,(.L_x_5 - _Z13distancia_GPUiiPiPcS0_iiS_ii)
        .other          _Z13distancia_GPUiiPiPcS0_iiS_ii,@"STO_CUDA_ENTRY STV_DEFAULT"
_Z13distancia_GPUiiPiPcS0_iiS_ii:
.text._Z13distancia_GPUiiPiPcS0_iiS_ii:
[----:B------:R-:W-:Y:S01]  /*0000*/  LDC R1, c[0x0][0x37c] ;  /* 0x0000df00ff017b82 */ /* 0x000fe20000000800 */
[----:B------:R-:W0:Y:S07]  /*0010*/  S2R R3, SR_TID.X ;  /* 0x0000000000037919 */ /* 0x000e2e0000002100 */
[----:B------:R-:W0:Y:S01]  /*0020*/  S2UR UR4, SR_CTAID.X ;  /* 0x00000000000479c3 */ /* 0x000e220000002500 */
[----:B------:R-:W1:Y:S01]  /*0030*/  LDCU UR6, c[0x0][0x3b4] ;  /* 0x00007680ff0677ac */ /* 0x000e620008000800 */
[----:B------:R-:W2:Y:S06]  /*0040*/  LDCU.64 UR10, c[0x0][0x398] ;  /* 0x00007300ff0a77ac */ /* 0x000eac0008000a00 */
[----:B------:R-:W0:Y:S08]  /*0050*/  LDC R0, c[0x0][0x360] ;  /* 0x0000d800ff007b82 */ /* 0x000e300000000800 */
[----:B------:R-:W3:Y:S01]  /*0060*/  LDC.64 R8, c[0x0][0x380] ;  /* 0x0000e000ff087b82 */ /* 0x000ee20000000a00 */
[----:B0-----:R-:W-:Y:S01]  /*0070*/  IMAD R0, R0, UR4, R3 ;  /* 0x0000000400007c24 */ /* 0x001fe2000f8e0203 */
[----:B------:R-:W0:Y:S03]  /*0080*/  LDCU.64 UR4, c[0x0][0x358] ;  /* 0x00006b00ff0477ac */ /* 0x000e260008000a00 */
[----:B------:R-:W-:-:S04]  /*0090*/  VIADD R5, R0, 0x1 ;  /* 0x0000000100057836 */ /* 0x000fc80000000000 */
[----:B-1----:R-:W-:Y:S01]  /*00a0*/  VIADD R7, R5, UR6 ;  /* 0x0000000605077c36 */ /* 0x002fe20008000000 */
[----:B---3--:R-:W-:-:S04]  /*00b0*/  IADD3 R12, PT, PT, R8, -0x3, R9 ;  /* 0xfffffffd080c7810 */ /* 0x008fc80007ffe009 */
[----:B------:R-:W-:-:S04]  /*00c0*/  ISETP.GE.AND P0, PT, R7, R8, PT ;  /* 0x000000080700720c */ /* 0x000fc80003f06270 */
[----:B------:R-:W-:-:S13]  /*00d0*/  ISETP.LT.OR P0, PT, R12, 0x1, P0 ;  /* 0x000000010c00780c */ /* 0x000fda0000701670 */
[----:B0-2---:R-:W-:Y:S05]  /*00e0*/  @P0 BRA `(.L_x_0) ;  /* 0x00000000009c0947 */ /* 0x005fea0003800000 */
[----:B------:R-:W0:Y:S01]  /*00f0*/  LDCU.64 UR6, c[0x0][0x390] ;  /* 0x00007200ff0677ac */ /* 0x000e220008000a00 */
[----:B------:R-:W1:Y:S01]  /*0100*/  LDC R23, c[0x0][0x384] ;  /* 0x0000e100ff177b82 */ /* 0x000e620000000800 */
[----:B------:R-:W-:Y:S01]  /*0110*/  VIADD R13, R9, 0xffffffff ;  /* 0xffffffff090d7836 */ /* 0x000fe20000000000 */
[----:B------:R-:W-:Y:S01]  /*0120*/  ISETP.GE.AND P1, PT, R5, R8, PT ;  /* 0x000000080500720c */ /* 0x000fe20003f26270 */
[----:B------:R-:W2:Y:S01]  /*0130*/  LDCU UR8, c[0x0][0x3b0] ;  /* 0x00007600ff0877ac */ /* 0x000ea20008000800 */
[----:B------:R-:W-:Y:S01]  /*0140*/  IMAD.MOV R14, RZ, RZ, -R0 ;  /* 0x000000ffff0e7224 */ /* 0x000fe200078e0a00 */
[----:B------:R-:W-:-:S03]  /*0150*/  CS2R R16, SRZ ;  /* 0x0000000000107805 */ /* 0x000fc6000001ff00 */
[----:B------:R-:W3:Y:S01]  /*0160*/  LDC.64 R2, c[0x0][0x388] ;  /* 0x0000e200ff027b82 */ /* 0x000ee20000000a00 */
[----:B0-----:R-:W-:-:S04]  /*0170*/  IADD3 R4, P0, PT, R7, UR6, RZ ;  /* 0x0000000607047c10 */ /* 0x001fc8000ff1e0ff */
[----:B------:R-:W-:Y:S01]  /*0180*/  LEA.HI.X.SX32 R5, R7, UR7, 0x1, P0 ;  /* 0x0000000707057c11 */ /* 0x000fe200080f0eff */
[----:B--2---:R-:W-:-:S08]  /*0190*/  IMAD R15, R0, R13, UR8 ;  /* 0x00000008000f7e24 */ /* 0x004fd0000f8e020d */
.L_x_2:
[----:B------:R-:W-:-:S04]  /*01a0*/  ISETP.GE.OR P0, PT, R14, R13, P1 ;  /* 0x0000000d0e00720c */ /* 0x000fc80000f06670 */
[----:B------:R-:W-:-:S13]  /*01b0*/  ISETP.LT.OR P0, PT, R17, R0, P0 ;  /* 0x000000001100720c */ /* 0x000fda0000701670 */
[----:B0-----:R-:W-:Y:S05]  /*01c0*/  @P0 BRA `(.L_x_1) ;  /* 0x0000000000480947 */ /* 0x001fea0003800000 */
[C---:B------:R-:W-:Y:S01]  /*01d0*/  IADD3 R10, P0, PT, R16.reuse, UR10, RZ ;  /* 0x0000000a100a7c10 */ /* 0x040fe2000ff1e0ff */
[----:B------:R-:W2:Y:S03]  /*01e0*/  LDG.E.U8 R18, desc[UR4][R4.64] ;  /* 0x0000000404127981 */ /* 0x000ea6000c1e1100 */
[----:B------:R-:W-:-:S06]  /*01f0*/  LEA.HI.X.SX32 R11, R16, UR11, 0x1, P0 ;  /* 0x0000000b100b7c11 */ /* 0x000fcc00080f0eff */
[----:B------:R-:W2:Y:S01]  /*0200*/  LDG.E.U8 R11, desc[UR4][R10.64+0x1] ;  /* 0x000001040a0b7981 */ /* 0x000ea2000c1e1100 */
[----:B---3--:R-:W-:-:S05]  /*0210*/  IMAD.WIDE R8, R15, 0x4, R2 ;  /* 0x000000040f087825 */ /* 0x008fca00078e0202 */
[----:B------:R-:W3:Y:S04]  /*0220*/  LDG.E R21, desc[UR4][R8.64] ;  /* 0x0000000408157981 */ /* 0x000ee8000c1e1900 */
[----:B------:R-:W4:Y:S01]  /*0230*/  LDG.E R19, desc[UR4][R8.64+0x4] ;  /* 0x0000040408137981 */ /* 0x000f22000c1e1900 */
[----:B-1----:R-:W-:-:S05]  /*0240*/  IMAD.WIDE R6, R23, 0x4, R8 ;  /* 0x0000000417067825 */ /* 0x002fca00078e0208 */
[----:B------:R-:W5:Y:S01]  /*0250*/  LDG.E R20, desc[UR4][R6.64] ;  /* 0x0000000406147981 */ /* 0x000f62000c1e1900 */
[----:B------:R-:W-:Y:S01]  /*0260*/  VIADD R16, R16, 0x1 ;  /* 0x0000000110107836 */ /* 0x000fe20000000000 */
[----:B--2---:R-:W-:-:S13]  /*0270*/  ISETP.NE.AND P0, PT, R18, R11, PT ;  /* 0x0000000b1200720c */ /* 0x004fda0003f05270 */
[----:B---3--:R-:W-:-:S05]  /*0280*/  @P0 VIADD R21, R21, 0x1 ;  /* 0x0000000115150836 */ /* 0x008fca0000000000 */
[----:B----4-:R-:W-:Y:S02]  /*0290*/  ISETP.GT.AND P0, PT, R21, R19, PT ;  /* 0x000000131500720c */ /* 0x010fe40003f04270 */
[----:B-----5:R-:W-:-:S11]  /*02a0*/  IADD3 R20, PT, PT, R20, 0x1, RZ ;  /* 0x0000000114147810 */ /* 0x020fd60007ffe0ff */
[----:B------:R-:W-:-:S05]  /*02b0*/  @P0 VIADD R21, R19, 0x1 ;  /* 0x0000000113150836 */ /* 0x000fca0000000000 */
[----:B------:R-:W-:-:S13]  /*02c0*/  ISETP.GE.AND P0, PT, R20, R21, PT ;  /* 0x000000151400720c */ /* 0x000fda0003f06270 */
[----:B------:R0:W-:Y:S04]  /*02d0*/  @!P0 STG.E desc[UR4][R6.64+0x4], R20 ;  /* 0x0000041406008986 */ /* 0x0001e8000c101904 */
[----:B------:R0:W-:Y:S02]  /*02e0*/  @P0 STG.E desc[UR4][R6.64+0x4], R21 ;  /* 0x0000041506000986 */ /* 0x0001e4000c101904 */
.L_x_1:
[----:B------:R-:W-:Y:S01]  /*02f0*/  VIADD R17, R17, 0x1 ;  /* 0x0000000111117836 */ /* 0x000fe20000000000 */
[----:B------:R-:W-:Y:S05]  /*0300*/  WARPSYNC.ALL ;  /* 0x0000000000007948 */ /* 0x000fea0003800000 */
[----:B------:R-:W-:Y:S01]  /*0310*/  BAR.SYNC.DEFER_BLOCKING 0x0 ;  /* 0x0000000000007b1d */ /* 0x000fe20000010000 */
[----:B------:R-:W-:Y:S01]  /*0320*/  ISETP.GE.AND P0, PT, R17, R12, PT ;  /* 0x0000000c1100720c */ /* 0x000fe20003f06270 */
[----:B------:R-:W-:Y:S01]  /*0330*/  VIADD R15, R15, 0x1 ;  /* 0x000000010f0f7836 */ /* 0x000fe20000000000 */
[----:B------:R-:W-:-:S11]  /*0340*/  IADD3 R14, PT, PT, R14, 0x1, RZ ;  /* 0x000000010e0e7810 */ /* 0x000fd60007ffe0ff */
[----:B------:R-:W-:Y:S05]  /*0350*/  @!P0 BRA `(.L_x_2) ;  /* 0xfffffffc00908947 */ /* 0x000fea000383ffff */
.L_x_0:
[----:B------:R-:W-:-:S13]  /*0360*/  ISETP.NE.AND P0, PT, R0, RZ, PT ;  /* 0x000000ff0000720c */ /* 0x000fda0003f05270 */
[----:B------:R-:W-:Y:S05]  /*0370*/  @P0 EXIT ;  /* 0x000000000000094d */ /* 0x000fea0003800000 */
[----:B------:R-:W2:Y:S08]  /*0380*/  LDC.64 R4, c[0x0][0x380] ;  /* 0x0000e000ff047b82 */ /* 0x000eb00000000a00 */
[----:B---3--:R-:W3:Y:S01]  /*0390*/  LDC.64 R2, c[0x0][0x388] ;  /* 0x0000e200ff027b82 */ /* 0x008ee20000000a00 */
[----:B--2---:R-:W-:-:S04]  /*03a0*/  IMAD R5, R4, R5, RZ ;  /* 0x0000000504057224 */ /* 0x004fc800078e02ff */
[----:B---3--:R-:W-:-:S06]  /*03b0*/  IMAD.WIDE R2, R5, 0x4, R2 ;  /* 0x0000000405027825 */ /* 0x008fcc00078e0202 */
[----:B------:R-:W2:Y:S01]  /*03c0*/  LDG.E R3, desc[UR4][R2.64+-0x4] ;  /* 0xfffffc0402037981 */ /* 0x000ea2000c1e1900 */
[----:B------:R-:W2:Y:S03]  /*03d0*/  LDC.64 R4, c[0x0][0x3a8] ;  /* 0x0000ea00ff047b82 */ /* 0x000ea60000000a00 */
[----:B--2---:R-:W-:Y:S01]  /*03e0*/  STG.E desc[UR4][R4.64], R3 ;  /* 0x0000000304007986 */ /* 0x004fe2000c101904 */
[----:B------:R-:W-:Y:S05]  /*03f0*/  EXIT ;  /* 0x000000000000794d */ /* 0x000fea0003800000 */
.L_x_3:
[----:B------:R-:W-:-:S00]  /*0400*/  BRA `(.L_x_3) ;  /* 0xfffffffc00fc7947 */ /* 0x000fc0000383ffff */
[----:B------:R-:W-:-:S00]  /*0410*/  NOP ;  /* 0x0000000000007918 */ /* 0x000fc00000000000 */
        /* <DEDUP_REMOVED lines=14> */
.L_x_5:


//--------------------- .text._Z14inicializa_GPUiiPi --------------------------
	.section	.text._Z14inicializa_GPUiiPi,"ax",@progbits
	.align	128
        .global         _Z14inicializa_GPUiiPi
        .type           _Z14inicializa_GPUiiPi,@function
        .size           _Z14inicializa_GPUiiPi,(.L_x_6 - _Z14inicializa_GPUiiPi)
        .other          _Z14inicializa_GPUiiPi,@"STO_CUDA_ENTRY STV_DEFAULT"
_Z14inicializa_GPUiiPi:
.text._Z14inicializa_GPUiiPi:
[----:B------:R-:W-:Y:S01]  /*0000*/  LDC R1, c[0x0][0x37c] ;  /* 0x0000df00ff017b82 */ /* 0x000fe20000000800 */
[----:B------:R-:W0:Y:S07]  /*0010*/  S2R R0, SR_TID.X ;  /* 0x0000000000007919 */ /* 0x000e2e0000002100 */
[----:B------:R-:W0:Y:S01]  /*0020*/  S2UR UR4, SR_CTAID.X ;  /* 0x00000000000479c3 */ /* 0x000e220000002500 */
[----:B------:R-:W1:Y:S01]  /*0030*/  LDCU UR6, c[0x0][0x384] ;  /* 0x00007080ff0677ac */ /* 0x000e620008000800 */
[----:B------:R-:W2:Y:S06]  /*0040*/  LDCU UR7, c[0x0][0x380] ;  /* 0x00007000ff0777ac */ /* 0x000eac0008000800 */
[----:B------:R-:W0:Y:S02]  /*0050*/  LDC R5, c[0x0][0x360] ;  /* 0x0000d800ff057b82 */ /* 0x000e240000000800 */
[----:B0-----:R-:W-:Y:S01]  /*0060*/  IMAD R5, R5, UR4, R0 ;  /* 0x0000000405057c24 */ /* 0x001fe2000f8e0200 */
[----:B------:R-:W0:Y:S04]  /*0070*/  LDCU.64 UR4, c[0x0][0x358] ;  /* 0x00006b00ff0477ac */ /* 0x000e280008000a00 */
[----:B-1----:R-:W-:-:S02]  /*0080*/  ISETP.GE.AND P0, PT, R5, UR6, PT ;  /* 0x0000000605007c0c */ /* 0x002fc4000bf06270 */
[----:B--2---:R-:W-:-:S11]  /*0090*/  ISETP.GE.AND P1, PT, R5, UR7, PT ;  /* 0x0000000705007c0c */ /* 0x004fd6000bf26270 */
[----:B------:R-:W1:Y:S02]  /*00a0*/  @!P0 LDC.64 R2, c[0x0][0x388] ;  /* 0x0000e200ff028b82 */ /* 0x000e640000000a00 */
[----:B-1----:R-:W-:-:S05]  /*00b0*/  @!P0 IMAD.WIDE R2, R5, 0x4, R2 ;  /* 0x0000000405028825 */ /* 0x002fca00078e0202 */
[----:B0-----:R0:W-:Y:S01]  /*00c0*/  @!P0 STG.E desc[UR4][R2.64], R5 ;  /* 0x0000000502008986 */ /* 0x0011e2000c101904 */
[----:B------:R-:W-:Y:S05]  /*00d0*/  @P1 EXIT ;  /* 0x000000000000194d */ /* 0x000fea0003800000 */
[----:B0-----:R-:W0:Y:S01]  /*00e0*/  LDC.64 R2, c[0x0][0x388] ;  /* 0x0000e200ff027b82 */ /* 0x001e220000000a00 */
[----:B------:R-:W-:-:S04]  /*00f0*/  IMAD R7, R5, UR6, RZ ;  /* 0x0000000605077c24 */ /* 0x000fc8000f8e02ff */
[----:B0-----:R-:W-:-:S05]  /*0100*/  IMAD.WIDE R2, R7, 0x4, R2 ;  /* 0x0000000407027825 */ /* 0x001fca00078e0202 */
[----:B------:R-:W-:Y:S01]  /*0110*/  STG.E desc[UR4][R2.64], R5 ;  /* 0x0000000502007986 */ /* 0x000fe2000c101904 */
[----:B------:R-:W-:Y:S05]  /*0120*/  EXIT ;  /* 0x000000000000794d */ /* 0x000fea0003800000 */
.L_x_4:
        /* <DEDUP_REMOVED lines=13> */
.L_x_6:


//--------------------- .nv.shared.reserved.0     --------------------------
	.section	.nv.shared.reserved.0,"aw",@nobits
	.weak		__nv_reservedSMEM_offset_0_alias
	.size		__nv_reservedSMEM_offset_0_alias, 0, 64
	.other		__nv_reservedSMEM_offset_0_alias,@"STO_CUDA_RESERVED_SHARED STV_DEFAULT"
__nv_reservedSMEM_offset_0_alias:
	.zero		0
	.zero		64


//--------------------- .nv.constant0._Z13distancia_GPUiiPiPcS0_iiS_ii --------------------------
	.section	.nv.constant0._Z13distancia_GPUiiPiPcS0_iiS_ii,"a",@progbits
	.sectionflags	@""
	.align	4
.nv.constant0._Z13distancia_GPUiiPiPcS0_iiS_ii:
	.zero		952


//--------------------- .nv.constant0._Z14inicializa_GPUiiPi --------------------------
	.section	.nv.constant0._Z14inicializa_GPUiiPi,"a",@progbits
	.sectionflags	@""
	.align	4
.nv.constant0._Z14inicializa_GPUiiPi:
	.zero		912


//--------------------- SYMBOLS --------------------------

	.type		.nv.reservedSmem.offset0,@object
	.size		.nv.reservedSmem.offset0,0x4
